	.headerflags	@"EF_CUDA_TEXMODE_UNIFIED EF_CUDA_64BIT_ADDRESS EF_CUDA_ACCELERATORS EF_CUDA_SM90 EF_CUDA_VIRTUAL_SM(EF_CUDA_SM90)"
	.elftype	@"ET_EXEC"


//--------------------- .nv.info                  --------------------------
	.section	.nv.info,"",@"SHT_CUDA_INFO"
	.align	4


	//----- nvinfo : EIATTR_REGCOUNT
	.align		4
        /*0000*/ 	.byte	0x04, 0x2f
        /*0002*/ 	.short	(.L_1 - .L_0)
	.align		4
.L_0:
        /*0004*/ 	.word	index@(triton_poi_fused_sub_0)
        /*0008*/ 	.word	0x00000012


	//----- nvinfo : EIATTR_MIN_STACK_SIZE
	.align		4
.L_1:
        /*000c*/ 	.byte	0x04, 0x12
        /*000e*/ 	.short	(.L_3 - .L_2)
	.align		4
.L_2:
        /*0010*/ 	.word	index@(triton_poi_fused_sub_0)
        /*0014*/ 	.word	0x00000000


	//----- nvinfo : EIATTR_FRAME_SIZE
	.align		4
.L_3:
        /*0018*/ 	.byte	0x04, 0x11
        /*001a*/ 	.short	(.L_5 - .L_4)
	.align		4
.L_4:
        /*001c*/ 	.word	index@(triton_poi_fused_sub_0)
        /*0020*/ 	.word	0x00000000


	//----- nvinfo : EIATTR_MIN_STACK_SIZE
	.align		4
.L_5:
        /*0024*/ 	.byte	0x04, 0x12
        /*0026*/ 	.short	(.L_7 - .L_6)
	.align		4
.L_6:
        /*0028*/ 	.word	index@(triton_poi_fused_sub_0)
        /*002c*/ 	.word	0x00000000
.L_7:


//--------------------- .nv.info.triton_poi_fused_sub_0 --------------------------
	.section	.nv.info.triton_poi_fused_sub_0,"",@"SHT_CUDA_INFO"
	.sectionflags	@""
	.align	4


	//----- nvinfo : EIATTR_CUDA_API_VERSION
	.align		4
        /*0000*/ 	.byte	0x04, 0x37
        /*0002*/ 	.short	(.L_9 - .L_8)
.L_8:
        /*0004*/ 	.word	0x0000007c


	//----- nvinfo : EIATTR_KPARAM_INFO
	.align		4
.L_9:
        /*0008*/ 	.byte	0x04, 0x17
        /*000a*/ 	.short	(.L_11 - .L_10)
.L_10:
        /*000c*/ 	.word	0x00000000
        /*0010*/ 	.short	0x0002
        /*0012*/ 	.short	0x0010
        /*0014*/ 	.byte	0x00, 0xf0, 0x11, 0x00


	//----- nvinfo : EIATTR_KPARAM_INFO
	.align		4
.L_11:
        /*0018*/ 	.byte	0x04, 0x17
        /*001a*/ 	.short	(.L_13 - .L_12)
.L_12:
        /*001c*/ 	.word	0x00000000
        /*0020*/ 	.short	0x0001
        /*0022*/ 	.short	0x0008
        /*0024*/ 	.byte	0x00, 0xf4, 0x21, 0x00


	//----- nvinfo : EIATTR_KPARAM_INFO
	.align		4
.L_13:
        /*0028*/ 	.byte	0x04, 0x17
        /*002a*/ 	.short	(.L_15 - .L_14)
.L_14:
        /*002c*/ 	.word	0x00000000
        /*0030*/ 	.short	0x0000
        /*0032*/ 	.short	0x0000
        /*0034*/ 	.byte	0x00, 0xf4, 0x21, 0x00


	//----- nvinfo : EIATTR_SPARSE_MMA_MASK
	.align		4
.L_15:
        /*0038*/ 	.byte	0x03, 0x50
        /*003a*/ 	.short	0x0000


	//----- nvinfo : EIATTR_MAXREG_COUNT
	.align		4
        /*003c*/ 	.byte	0x03, 0x1b
        /*003e*/ 	.short	0x00ff


	//----- nvinfo : EIATTR_EXIT_INSTR_OFFSETS
	.align		4
        /*0040*/ 	.byte	0x04, 0x1c
        /*0042*/ 	.short	(.L_17 - .L_16)


	//   ....[0]....
.L_16:
        /*0044*/ 	.word	0x00000340


	//   ....[1]....
        /*0048*/ 	.word	0x00000360


	//----- nvinfo : EIATTR_REQNTID
	.align		4
.L_17:
        /*004c*/ 	.byte	0x04, 0x10
        /*004e*/ 	.short	(.L_19 - .L_18)
.L_18:
        /*0050*/ 	.word	0x00000020
        /*0054*/ 	.word	0x00000001
        /*0058*/ 	.word	0x00000001


	//----- nvinfo : EIATTR_CBANK_PARAM_SIZE
	.align		4
.L_19:
        /*005c*/ 	.byte	0x03, 0x19
        /*005e*/ 	.short	0x0014


	//----- nvinfo : EIATTR_PARAM_CBANK
	.align		4
        /*0060*/ 	.byte	0x04, 0x0a
        /*0062*/ 	.short	(.L_21 - .L_20)
	.align		4
.L_20:
        /*0064*/ 	.word	index@(.nv.constant0.triton_poi_fused_sub_0)
        /*0068*/ 	.short	0x0210
        /*006a*/ 	.short	0x0014


	//----- nvinfo : EIATTR_SW_WAR
	.align		4
.L_21:
        /*006c*/ 	.byte	0x04, 0x36
        /*006e*/ 	.short	(.L_23 - .L_22)
.L_22:
        /*0070*/ 	.word	0x00000008
.L_23:


//--------------------- .nv.callgraph             --------------------------
	.section	.nv.callgraph,"",@"SHT_CUDA_CALLGRAPH"
	.align	4
	.sectionentsize	8
	.align		4
        /*0000*/ 	.word	0x00000000
	.align		4
        /*0004*/ 	.word	0xffffffff
	.align		4
        /*0008*/ 	.word	0x00000000
	.align		4
        /*000c*/ 	.word	0xfffffffe
	.align		4
        /*0010*/ 	.word	0x00000000
	.align		4
        /*0014*/ 	.word	0xfffffffd
	.align		4
        /*0018*/ 	.word	0x00000000
	.align		4
        /*001c*/ 	.word	0xfffffffc


//--------------------- .text.triton_poi_fused_sub_0 --------------------------
	.section	.text.triton_poi_fused_sub_0,"ax",@progbits
	.align	128
        .global         triton_poi_fused_sub_0
        .type           triton_poi_fused_sub_0,@function
        .size           triton_poi_fused_sub_0,(.L_x_1 - triton_poi_fused_sub_0)
        .other          triton_poi_fused_sub_0,@"STO_CUDA_ENTRY STV_DEFAULT"
triton_poi_fused_sub_0:
.text.triton_poi_fused_sub_0:
[----:B------:R-:W0:Y:S02]  /*0000*/  LDC R1, c[0x0][0x28] ;  /* 0x00000a00ff017b82 */ /* 0x000e240000000800 */
[----:B------:R-:W1:Y:S01]  /*0010*/  S2R R0, SR_TID.X ;  /* 0x0000000000007919 */ /* 0x000e620000002100 */
[----:B------:R-:W2:Y:S01]  /*0020*/  LDC.64 R4, c[0x0][0x210] ;  /* 0x00008400ff047b82 */ /* 0x000ea20000000a00 */
[----:B------:R-:W-:Y:S01]  /*0030*/  CS2R R14, SRZ ;  /* 0x00000000000e7805 */ /* 0x000fe2000001ff00 */
[----:B------:R-:W-:Y:S01]  /*0040*/  ULDC.64 UR4, c[0x0][0x208] ;  /* 0x0000820000047ab9 */ /* 0x000fe20000000a00 */
[----:B------:R-:W3:Y:S01]  /*0050*/  S2R R7, SR_CTAID.X ;  /* 0x0000000000077919 */ /* 0x000ee20000002500 */
[----:B-1----:R-:W-:Y:S01]  /*0060*/  IMAD.SHL.U32 R0, R0, 0x2, RZ ;  /* 0x0000000200007824 */ /* 0x002fe200078e00ff */
[----:B---3--:R-:W-:-:S04]  /*0070*/  SHF.R.S32.HI R2, RZ, 0x19, R7 ;  /* 0x00000019ff027819 */ /* 0x008fc80000011407 */
[----:B------:R-:W-:Y:S02]  /*0080*/  LOP3.LUT R0, R0, 0x3e, RZ, 0xc0, !PT ;  /* 0x0000003e00007812 */ /* 0x000fe400078ec0ff */
[----:B------:R-:W-:-:S03]  /*0090*/  SGXT R2, R2, 0x1 ;  /* 0x000000010202781a */ /* 0x000fc60000000200 */
[----:B------:R-:W-:-:S05]  /*00a0*/  IMAD R7, R7, 0x40, R0 ;  /* 0x0000004007077824 */ /* 0x000fca00078e0200 */
[----:B------:R-:W-:Y:S02]  /*00b0*/  LEA.HI R2, R2, R7, RZ, 0x2 ;  /* 0x0000000702027211 */ /* 0x000fe400078f10ff */
[----:B------:R-:W-:Y:S02]  /*00c0*/  ISETP.GE.AND P0, PT, R7, 0x40, PT ;  /* 0x000000400700780c */ /* 0x000fe40003f06270 */
[----:B------:R-:W-:-:S05]  /*00d0*/  LOP3.LUT R3, R2, 0xfffffffc, RZ, 0xc0, !PT ;  /* 0xfffffffc02037812 */ /* 0x000fca00078ec0ff */
[----:B--2---:R-:W-:-:S06]  /*00e0*/  IMAD.WIDE R2, R3, 0x4, R4 ;  /* 0x0000000403027825 */ /* 0x004fcc00078e0204 */
[----:B------:R-:W2:Y:S01]  /*00f0*/  @!P0 LDG.E.EL R15, desc[UR4][R2.64] ;  /* 0x00000004020f8981 */ /* 0x000ea2000c2e1900 */
[----:B------:R-:W-:-:S03]  /*0100*/  IMAD.MOV.U32 R0, RZ, RZ, RZ ;  /* 0x000000ffff007224 */ /* 0x000fc600078e00ff */
[----:B------:R-:W3:Y:S01]  /*0110*/  @!P0 LDG.E.EL R14, desc[UR4][R2.64] ;  /* 0x00000004020e8981 */ /* 0x000ee2000c2e1900 */
[----:B------:R-:W-:Y:S01]  /*0120*/  IMAD.MOV.U32 R6, RZ, RZ, RZ ;  /* 0x000000ffff067224 */ /* 0x000fe200078e00ff */
[----:B------:R-:W-:Y:S02]  /*0130*/  CS2R R8, SRZ ;  /* 0x0000000000087805 */ /* 0x000fe4000001ff00 */
[----:B------:R-:W4:Y:S04]  /*0140*/  @!P0 LDG.E.EL R0, desc[UR4][R2.64+0x4] ;  /* 0x0000040402008981 */ /* 0x000f28000c2e1900 */
[----:B------:R-:W5:Y:S04]  /*0150*/  @!P0 LDG.E.EL R6, desc[UR4][R2.64+0x4] ;  /* 0x0000040402068981 */ /* 0x000f68000c2e1900 */
[----:B------:R-:W5:Y:S04]  /*0160*/  @!P0 LDG.E.EL R8, desc[UR4][R2.64+0x8] ;  /* 0x0000080402088981 */ /* 0x000f68000c2e1900 */
[----:B------:R-:W5:Y:S01]  /*0170*/  @!P0 LDG.E.EL R9, desc[UR4][R2.64+0x8] ;  /* 0x0000080402098981 */ /* 0x000f62000c2e1900 */
[----:B------:R-:W-:-:S06]  /*0180*/  CS2R R10, SRZ ;  /* 0x00000000000a7805 */ /* 0x000fcc000001ff00 */
[----:B------:R-:W5:Y:S04]  /*0190*/  @!P0 LDG.E.EL R10, desc[UR4][R2.64+0xc] ;  /* 0x00000c04020a8981 */ /* 0x000f68000c2e1900 */
[----:B------:R1:W5:Y:S01]  /*01a0*/  @!P0 LDG.E.EL R11, desc[UR4][R2.64+0xc] ;  /* 0x00000c04020b8981 */ /* 0x000362000c2e1900 */
[----:B------:R-:W-:Y:S01]  /*01b0*/  CS2R R12, SRZ ;  /* 0x00000000000c7805 */ /* 0x000fe2000001ff00 */
[----:B------:R-:W-:-:S05]  /*01c0*/  IMAD.WIDE R4, R7, 0x4, R4 ;  /* 0x0000000407047825 */ /* 0x000fca00078e0204 */
[----:B------:R-:W5:Y:S01]  /*01d0*/  @!P0 LDG.E.64 R12, desc[UR4][R4.64] ;  /* 0x00000004040c8981 */ /* 0x000f62000c1e1b00 */
[----:B-1----:R-:W1:Y:S02]  /*01e0*/  LDC.64 R2, c[0x0][0x218] ;  /* 0x00008600ff027b82 */ /* 0x002e640000000a00 */
[----:B-1----:R-:W-:Y:S01]  /*01f0*/  IMAD.WIDE R2, R7, 0x4, R2 ;  /* 0x0000000407027825 */ /* 0x002fe200078e0202 */
[C---:B--2---:R-:W-:Y:S02]  /*0200*/  FSETP.NAN.AND P3, PT, R15.reuse, R15, PT ;  /* 0x0000000f0f00720b */ /* 0x044fe40003f68000 */
[C---:B---3--:R-:W-:Y:S02]  /*0210*/  FSETP.NAN.AND P4, PT, R14.reuse, R14, PT ;  /* 0x0000000e0e00720b */ /* 0x048fe40003f88000 */
[----:B----4-:R-:W-:Y:S02]  /*0220*/  FSETP.GT.AND P1, PT, R15, R0, PT ;  /* 0x000000000f00720b */ /* 0x010fe40003f24000 */
[----:B-----5:R-:W-:-:S07]  /*0230*/  FSETP.GT.AND P2, PT, R14, R6, PT ;  /* 0x000000060e00720b */ /* 0x020fce0003f44000 */
[----:B------:R-:W-:Y:S02]  /*0240*/  @!P3 FSEL R15, R15, R0, P1 ;  /* 0x000000000f0fb208 */ /* 0x000fe40000800000 */
[----:B------:R-:W-:Y:S02]  /*0250*/  @!P4 FSEL R14, R14, R6, P2 ;  /* 0x000000060e0ec208 */ /* 0x000fe40001000000 */
[C---:B------:R-:W-:Y:S02]  /*0260*/  FSETP.GT.AND P1, PT, R15.reuse, R8, PT ;  /* 0x000000080f00720b */ /* 0x040fe40003f24000 */
[C---:B------:R-:W-:Y:S02]  /*0270*/  FSETP.GT.AND P2, PT, R14.reuse, R9, PT ;  /* 0x000000090e00720b */ /* 0x040fe40003f44000 */
[----:B------:R-:W-:Y:S02]  /*0280*/  FSETP.NAN.AND P3, PT, R15, R15, PT ;  /* 0x0000000f0f00720b */ /* 0x000fe40003f68000 */
[----:B------:R-:W-:-:S07]  /*0290*/  FSETP.NAN.AND P4, PT, R14, R14, PT ;  /* 0x0000000e0e00720b */ /* 0x000fce0003f88000 */
[----:B------:R-:W-:Y:S02]  /*02a0*/  @!P1 FSEL R15, R15, R8, P3 ;  /* 0x000000080f0f9208 */ /* 0x000fe40001800000 */
[----:B------:R-:W-:Y:S02]  /*02b0*/  @!P2 FSEL R14, R14, R9, P4 ;  /* 0x000000090e0ea208 */ /* 0x000fe40002000000 */
[C---:B------:R-:W-:Y:S02]  /*02c0*/  FSETP.GT.AND P1, PT, R15.reuse, R10, PT ;  /* 0x0000000a0f00720b */ /* 0x040fe40003f24000 */
[C---:B------:R-:W-:Y:S02]  /*02d0*/  FSETP.GT.AND P2, PT, R14.reuse, R11, PT ;  /* 0x0000000b0e00720b */ /* 0x040fe40003f44000 */
[----:B------:R-:W-:Y:S02]  /*02e0*/  FSETP.NAN.AND P3, PT, R15, R15, PT ;  /* 0x0000000f0f00720b */ /* 0x000fe40003f68000 */
[----:B------:R-:W-:-:S07]  /*02f0*/  FSETP.NAN.AND P4, PT, R14, R14, PT ;  /* 0x0000000e0e00720b */ /* 0x000fce0003f88000 */
[----:B------:R-:W-:Y:S02]  /*0300*/  @!P1 FSEL R15, R15, R10, P3 ;  /* 0x0000000a0f0f9208 */ /* 0x000fe40001800000 */
[----:B------:R-:W-:-:S03]  /*0310*/  @!P2 FSEL R14, R14, R11, P4 ;  /* 0x0000000b0e0ea208 */ /* 0x000fc60002000000 */
[----:B------:R-:W-:Y:S02]  /*0320*/  FADD R12, R15, -R12 ;  /* 0x8000000c0f0c7221 */ /* 0x000fe40000000000 */
[----:B------:R-:W-:Y:S01]  /*0330*/  FADD R13, R14, -R13 ;  /* 0x8000000d0e0d7221 */ /* 0x000fe20000000000 */
[----:B------:R-:W-:Y:S06]  /*0340*/  @P0 EXIT ;  /* 0x000000000000094d */ /* 0x000fec0003800000 */
[----:B------:R-:W-:Y:S01]  /*0350*/  STG.E.64 desc[UR4][R2.64], R12 ;  /* 0x0000000c02007986 */ /* 0x000fe2000c101b04 */
[----:B------:R-:W-:Y:S05]  /*0360*/  EXIT ;  /* 0x000000000000794d */ /* 0x000fea0003800000 */
.L_x_0:
[----:B------:R-:W-:-:S00]  /*0370*/  BRA `(.L_x_0) ;  /* 0xfffffffc00fc7947 */ /* 0x000fc0000383ffff */
[----:B------:R-:W-:-:S00]  /*0380*/  NOP ;  /* 0x0000000000007918 */ /* 0x000fc00000000000 */
[----:B------:R-:W-:-:S00]  /*0390*/  NOP ;  /* 0x0000000000007918 */ /* 0x000fc00000000000 */
[----:B------:R-:W-:-:S00]  /*03a0*/  NOP ;  /* 0x0000000000007918 */ /* 0x000fc00000000000 */
[----:B------:R-:W-:-:S00]  /*03b0*/  NOP ;  /* 0x0000000000007918 */ /* 0x000fc00000000000 */
[----:B------:R-:W-:-:S00]  /*03c0*/  NOP ;  /* 0x0000000000007918 */ /* 0x000fc00000000000 */
[----:B------:R-:W-:-:S00]  /*03d0*/  NOP ;  /* 0x0000000000007918 */ /* 0x000fc00000000000 */
[----:B------:R-:W-:-:S00]  /*03e0*/  NOP ;  /* 0x0000000000007918 */ /* 0x000fc00000000000 */
[----:B------:R-:W-:-:S00]  /*03f0*/  NOP ;  /* 0x0000000000007918 */ /* 0x000fc00000000000 */
.L_x_1:


//--------------------- .nv.constant0.triton_poi_fused_sub_0 --------------------------
	.section	.nv.constant0.triton_poi_fused_sub_0,"a",@progbits
	.sectionflags	@""
	.align	4
.nv.constant0.triton_poi_fused_sub_0:
	.zero		548
